	.headerflags	@"EF_CUDA_TEXMODE_UNIFIED EF_CUDA_64BIT_ADDRESS EF_CUDA_ACCELERATORS EF_CUDA_SM90 EF_CUDA_VIRTUAL_SM(EF_CUDA_SM90)"
	.elftype	@"ET_EXEC"


//--------------------- .nv.info                  --------------------------
	.section	.nv.info,"",@"SHT_CUDA_INFO"
	.align	4


	//----- nvinfo : EIATTR_REGCOUNT
	.align		4
        /*0000*/ 	.byte	0x04, 0x2f
        /*0002*/ 	.short	(.L_3 - .L_2)
	.align		4
.L_2:
        /*0004*/ 	.word	index@(triton_poi_fused_cat_21)
        /*0008*/ 	.word	0x00000030


	//----- nvinfo : EIATTR_MIN_STACK_SIZE
	.align		4
.L_3:
        /*000c*/ 	.byte	0x04, 0x12
        /*000e*/ 	.short	(.L_5 - .L_4)
	.align		4
.L_4:
        /*0010*/ 	.word	index@(triton_poi_fused_cat_21)
        /*0014*/ 	.word	0x00000000


	//----- nvinfo : EIATTR_FRAME_SIZE
	.align		4
.L_5:
        /*0018*/ 	.byte	0x04, 0x11
        /*001a*/ 	.short	(.L_7 - .L_6)
	.align		4
.L_6:
        /*001c*/ 	.word	index@(triton_poi_fused_cat_21)
        /*0020*/ 	.word	0x00000000


	//----- nvinfo : EIATTR_MIN_STACK_SIZE
	.align		4
.L_7:
        /*0024*/ 	.byte	0x04, 0x12
        /*0026*/ 	.short	(.L_9 - .L_8)
	.align		4
.L_8:
        /*0028*/ 	.word	index@(triton_poi_fused_cat_21)
        /*002c*/ 	.word	0x00000000
.L_9:


//--------------------- .nv.info.triton_poi_fused_cat_21 --------------------------
	.section	.nv.info.triton_poi_fused_cat_21,"",@"SHT_CUDA_INFO"
	.sectionflags	@""
	.align	4


	//----- nvinfo : EIATTR_CUDA_API_VERSION
	.align		4
        /*0000*/ 	.byte	0x04, 0x37
        /*0002*/ 	.short	(.L_11 - .L_10)
.L_10:
        /*0004*/ 	.word	0x0000007c


	//----- nvinfo : EIATTR_KPARAM_INFO
	.align		4
.L_11:
        /*0008*/ 	.byte	0x04, 0x17
        /*000a*/ 	.short	(.L_13 - .L_12)
.L_12:
        /*000c*/ 	.word	0x00000000
        /*0010*/ 	.short	0x0015
        /*0012*/ 	.short	0x00a8
        /*0014*/ 	.byte	0x00, 0xf0, 0x11, 0x00


	//----- nvinfo : EIATTR_KPARAM_INFO
	.align		4
.L_13:
        /*0018*/ 	.byte	0x04, 0x17
        /*001a*/ 	.short	(.L_15 - .L_14)
.L_14:
        /*001c*/ 	.word	0x00000000
        /*0020*/ 	.short	0x0014
        /*0022*/ 	.short	0x00a0
        /*0024*/ 	.byte	0x00, 0xf4, 0x21, 0x00


	//----- nvinfo : EIATTR_KPARAM_INFO
	.align		4
.L_15:
        /*0028*/ 	.byte	0x04, 0x17
        /*002a*/ 	.short	(.L_17 - .L_16)
.L_16:
        /*002c*/ 	.word	0x00000000
        /*0030*/ 	.short	0x0013
        /*0032*/ 	.short	0x0098
        /*0034*/ 	.byte	0x00, 0xf4, 0x21, 0x00


	//----- nvinfo : EIATTR_KPARAM_INFO
	.align		4
.L_17:
        /*0038*/ 	.byte	0x04, 0x17
        /*003a*/ 	.short	(.L_19 - .L_18)
.L_18:
        /*003c*/ 	.word	0x00000000
        /*0040*/ 	.short	0x0012
        /*0042*/ 	.short	0x0090
        /*0044*/ 	.byte	0x00, 0xf4, 0x21, 0x00


	//----- nvinfo : EIATTR_KPARAM_INFO
	.align		4
.L_19:
        /*0048*/ 	.byte	0x04, 0x17
        /*004a*/ 	.short	(.L_21 - .L_20)
.L_20:
        /*004c*/ 	.word	0x00000000
        /*0050*/ 	.short	0x0011
        /*0052*/ 	.short	0x0088
        /*0054*/ 	.byte	0x00, 0xf4, 0x21, 0x00


	//----- nvinfo : EIATTR_KPARAM_INFO
	.align		4
.L_21:
        /*0058*/ 	.byte	0x04, 0x17
        /*005a*/ 	.short	(.L_23 - .L_22)
.L_22:
        /*005c*/ 	.word	0x00000000
        /*0060*/ 	.short	0x0010
        /*0062*/ 	.short	0x0080
        /*0064*/ 	.byte	0x00, 0xf4, 0x21, 0x00


	//----- nvinfo : EIATTR_KPARAM_INFO
	.align		4
.L_23:
        /*0068*/ 	.byte	0x04, 0x17
        /*006a*/ 	.short	(.L_25 - .L_24)
.L_24:
        /*006c*/ 	.word	0x00000000
        /*0070*/ 	.short	0x000f
        /*0072*/ 	.short	0x0078
        /*0074*/ 	.byte	0x00, 0xf4, 0x21, 0x00


	//----- nvinfo : EIATTR_KPARAM_INFO
	.align		4
.L_25:
        /*0078*/ 	.byte	0x04, 0x17
        /*007a*/ 	.short	(.L_27 - .L_26)
.L_26:
        /*007c*/ 	.word	0x00000000
        /*0080*/ 	.short	0x000e
        /*0082*/ 	.short	0x0070
        /*0084*/ 	.byte	0x00, 0xf4, 0x21, 0x00


	//----- nvinfo : EIATTR_KPARAM_INFO
	.align		4
.L_27:
        /*0088*/ 	.byte	0x04, 0x17
        /*008a*/ 	.short	(.L_29 - .L_28)
.L_28:
        /*008c*/ 	.word	0x00000000
        /*0090*/ 	.short	0x000d
        /*0092*/ 	.short	0x0068
        /*0094*/ 	.byte	0x00, 0xf4, 0x21, 0x00


	//----- nvinfo : EIATTR_KPARAM_INFO
	.align		4
.L_29:
        /*0098*/ 	.byte	0x04, 0x17
        /*009a*/ 	.short	(.L_31 - .L_30)
.L_30:
        /*009c*/ 	.word	0x00000000
        /*00a0*/ 	.short	0x000c
        /*00a2*/ 	.short	0x0060
        /*00a4*/ 	.byte	0x00, 0xf4, 0x21, 0x00


	//----- nvinfo : EIATTR_KPARAM_INFO
	.align		4
.L_31:
        /*00a8*/ 	.byte	0x04, 0x17
        /*00aa*/ 	.short	(.L_33 - .L_32)
.L_32:
        /*00ac*/ 	.word	0x00000000
        /*00b0*/ 	.short	0x000b
        /*00b2*/ 	.short	0x0058
        /*00b4*/ 	.byte	0x00, 0xf4, 0x21, 0x00


	//----- nvinfo : EIATTR_KPARAM_INFO
	.align		4
.L_33:
        /*00b8*/ 	.byte	0x04, 0x17
        /*00ba*/ 	.short	(.L_35 - .L_34)
.L_34:
        /*00bc*/ 	.word	0x00000000
        /*00c0*/ 	.short	0x000a
        /*00c2*/ 	.short	0x0050
        /*00c4*/ 	.byte	0x00, 0xf4, 0x21, 0x00


	//----- nvinfo : EIATTR_KPARAM_INFO
	.align		4
.L_35:
        /*00c8*/ 	.byte	0x04, 0x17
        /*00ca*/ 	.short	(.L_37 - .L_36)
.L_36:
        /*00cc*/ 	.word	0x00000000
        /*00d0*/ 	.short	0x0009
        /*00d2*/ 	.short	0x0048
        /*00d4*/ 	.byte	0x00, 0xf4, 0x21, 0x00


	//----- nvinfo : EIATTR_KPARAM_INFO
	.align		4
.L_37:
        /*00d8*/ 	.byte	0x04, 0x17
        /*00da*/ 	.short	(.L_39 - .L_38)
.L_38:
        /*00dc*/ 	.word	0x00000000
        /*00e0*/ 	.short	0x0008
        /*00e2*/ 	.short	0x0040
        /*00e4*/ 	.byte	0x00, 0xf4, 0x21, 0x00


	//----- nvinfo : EIATTR_KPARAM_INFO
	.align		4
.L_39:
        /*00e8*/ 	.byte	0x04, 0x17
        /*00ea*/ 	.short	(.L_41 - .L_40)
.L_40:
        /*00ec*/ 	.word	0x00000000
        /*00f0*/ 	.short	0x0007
        /*00f2*/ 	.short	0x0038
        /*00f4*/ 	.byte	0x00, 0xf4, 0x21, 0x00


	//----- nvinfo : EIATTR_KPARAM_INFO
	.align		4
.L_41:
        /*00f8*/ 	.byte	0x04, 0x17
        /*00fa*/ 	.short	(.L_43 - .L_42)
.L_42:
        /*00fc*/ 	.word	0x00000000
        /*0100*/ 	.short	0x0006
        /*0102*/ 	.short	0x0030
        /*0104*/ 	.byte	0x00, 0xf4, 0x21, 0x00


	//----- nvinfo : EIATTR_KPARAM_INFO
	.align		4
.L_43:
        /*0108*/ 	.byte	0x04, 0x17
        /*010a*/ 	.short	(.L_45 - .L_44)
.L_44:
        /*010c*/ 	.word	0x00000000
        /*0110*/ 	.short	0x0005
        /*0112*/ 	.short	0x0028
        /*0114*/ 	.byte	0x00, 0xf4, 0x21, 0x00


	//----- nvinfo : EIATTR_KPARAM_INFO
	.align		4
.L_45:
        /*0118*/ 	.byte	0x04, 0x17
        /*011a*/ 	.short	(.L_47 - .L_46)
.L_46:
        /*011c*/ 	.word	0x00000000
        /*0120*/ 	.short	0x0004
        /*0122*/ 	.short	0x0020
        /*0124*/ 	.byte	0x00, 0xf4, 0x21, 0x00


	//----- nvinfo : EIATTR_KPARAM_INFO
	.align		4
.L_47:
        /*0128*/ 	.byte	0x04, 0x17
        /*012a*/ 	.short	(.L_49 - .L_48)
.L_48:
        /*012c*/ 	.word	0x00000000
        /*0130*/ 	.short	0x0003
        /*0132*/ 	.short	0x0018
        /*0134*/ 	.byte	0x00, 0xf4, 0x21, 0x00


	//----- nvinfo : EIATTR_KPARAM_INFO
	.align		4
.L_49:
        /*0138*/ 	.byte	0x04, 0x17
        /*013a*/ 	.short	(.L_51 - .L_50)
.L_50:
        /*013c*/ 	.word	0x00000000
        /*0140*/ 	.short	0x0002
        /*0142*/ 	.short	0x0010
        /*0144*/ 	.byte	0x00, 0xf4, 0x21, 0x00


	//----- nvinfo : EIATTR_KPARAM_INFO
	.align		4
.L_51:
        /*0148*/ 	.byte	0x04, 0x17
        /*014a*/ 	.short	(.L_53 - .L_52)
.L_52:
        /*014c*/ 	.word	0x00000000
        /*0150*/ 	.short	0x0001
        /*0152*/ 	.short	0x0008
        /*0154*/ 	.byte	0x00, 0xf4, 0x21, 0x00


	//----- nvinfo : EIATTR_KPARAM_INFO
	.align		4
.L_53:
        /*0158*/ 	.byte	0x04, 0x17
        /*015a*/ 	.short	(.L_55 - .L_54)
.L_54:
        /*015c*/ 	.word	0x00000000
        /*0160*/ 	.short	0x0000
        /*0162*/ 	.short	0x0000
        /*0164*/ 	.byte	0x00, 0xf4, 0x21, 0x00


	//----- nvinfo : EIATTR_SPARSE_MMA_MASK
	.align		4
.L_55:
        /*0168*/ 	.byte	0x03, 0x50
        /*016a*/ 	.short	0x0000


	//----- nvinfo : EIATTR_MAXREG_COUNT
	.align		4
        /*016c*/ 	.byte	0x03, 0x1b
        /*016e*/ 	.short	0x00ff


	//----- nvinfo : EIATTR_EXIT_INSTR_OFFSETS
	.align		4
        /*0170*/ 	.byte	0x04, 0x1c
        /*0172*/ 	.short	(.L_57 - .L_56)


	//   ....[0]....
.L_56:
        /*0174*/ 	.word	0x00001270


	//----- nvinfo : EIATTR_REQNTID
	.align		4
.L_57:
        /*0178*/ 	.byte	0x04, 0x10
        /*017a*/ 	.short	(.L_59 - .L_58)
.L_58:
        /*017c*/ 	.word	0x00000100
        /*0180*/ 	.word	0x00000001
        /*0184*/ 	.word	0x00000001


	//----- nvinfo : EIATTR_CBANK_PARAM_SIZE
	.align		4
.L_59:
        /*0188*/ 	.byte	0x03, 0x19
        /*018a*/ 	.short	0x00ac


	//----- nvinfo : EIATTR_PARAM_CBANK
	.align		4
        /*018c*/ 	.byte	0x04, 0x0a
        /*018e*/ 	.short	(.L_61 - .L_60)
	.align		4
.L_60:
        /*0190*/ 	.word	index@(.nv.constant0.triton_poi_fused_cat_21)
        /*0194*/ 	.short	0x0210
        /*0196*/ 	.short	0x00ac


	//----- nvinfo : EIATTR_SW_WAR
	.align		4
.L_61:
        /*0198*/ 	.byte	0x04, 0x36
        /*019a*/ 	.short	(.L_63 - .L_62)
.L_62:
        /*019c*/ 	.word	0x00000008
.L_63:


//--------------------- .nv.callgraph             --------------------------
	.section	.nv.callgraph,"",@"SHT_CUDA_CALLGRAPH"
	.align	4
	.sectionentsize	8
	.align		4
        /*0000*/ 	.word	0x00000000
	.align		4
        /*0004*/ 	.word	0xffffffff
	.align		4
        /*0008*/ 	.word	0x00000000
	.align		4
        /*000c*/ 	.word	0xfffffffe
	.align		4
        /*0010*/ 	.word	0x00000000
	.align		4
        /*0014*/ 	.word	0xfffffffd
	.align		4
        /*0018*/ 	.word	0x00000000
	.align		4
        /*001c*/ 	.word	0xfffffffc


//--------------------- .nv.constant4             --------------------------
	.section	.nv.constant4,"a",@progbits
	.align	8
	.align		8
.nv.constant4:
        /*0000*/ 	.dword	_$_str
	.align		8
        /*0008*/ 	.dword	_$_str_$_2


//--------------------- .text.triton_poi_fused_cat_21 --------------------------
	.section	.text.triton_poi_fused_cat_21,"ax",@progbits
	.align	128
        .global         triton_poi_fused_cat_21
        .type           triton_poi_fused_cat_21,@function
        .size           triton_poi_fused_cat_21,(.L_x_1 - triton_poi_fused_cat_21)
        .other          triton_poi_fused_cat_21,@"STO_CUDA_ENTRY STV_DEFAULT"
triton_poi_fused_cat_21:
.text.triton_poi_fused_cat_21:
[----:B------:R-:W-:Y:S01]  /*0000*/  LDC R1, c[0x0][0x28] ;  /* 0x00000a00ff017b82 */ /* 0x000fe20000000800 */
[----:B------:R-:W1:Y:S01]  /*0010*/  S2R R0, SR_TID.X ;  /* 0x0000000000007919 */ /* 0x000e620000002100 */
[----:B------:R-:W-:Y:S01]  /*0020*/  CS2R R18, SRZ ;  /* 0x0000000000127805 */ /* 0x000fe2000001ff00 */
[----:B------:R-:W-:Y:S01]  /*0030*/  ULDC.64 UR4, c[0x0][0x208] ;  /* 0x0000820000047ab9 */ /* 0x000fe20000000a00 */
[----:B------:R-:W2:Y:S01]  /*0040*/  S2R R3, SR_CTAID.X ;  /* 0x0000000000037919 */ /* 0x000ea20000002500 */
[----:B------:R-:W-:-:S03]  /*0050*/  CS2R R30, SRZ ;  /* 0x00000000001e7805 */ /* 0x000fc6000001ff00 */
[----:B------:R-:W3:Y:S01]  /*0060*/  LDC.64 R6, c[0x0][0x270] ;  /* 0x00009c00ff067b82 */ /* 0x000ee20000000a00 */
[----:B------:R-:W-:Y:S01]  /*0070*/  IMAD.MOV.U32 R32, RZ, RZ, RZ ;  /* 0x000000ffff207224 */ /* 0x000fe200078e00ff */
[----:B------:R-:W-:Y:S02]  /*0080*/  CS2R R28, SRZ ;  /* 0x00000000001c7805 */ /* 0x000fe4000001ff00 */
[----:B------:R-:W-:Y:S01]  /*0090*/  CS2R R36, SRZ ;  /* 0x0000000000247805 */ /* 0x000fe2000001ff00 */
[----:B------:R-:W-:-:S03]  /*00a0*/  IMAD.MOV.U32 R38, RZ, RZ, RZ ;  /* 0x000000ffff267224 */ /* 0x000fc600078e00ff */
[----:B------:R-:W4:Y:S01]  /*00b0*/  LDC.64 R14, c[0x0][0x240] ;  /* 0x00009000ff0e7b82 */ /* 0x000f220000000a00 */
[----:B------:R-:W-:Y:S01]  /*00c0*/  IMAD.MOV.U32 R44, RZ, RZ, RZ ;  /* 0x000000ffff2c7224 */ /* 0x000fe200078e00ff */
[----:B------:R-:W-:-:S06]  /*00d0*/  CS2R R24, SRZ ;  /* 0x0000000000187805 */ /* 0x000fcc000001ff00 */
[----:B------:R-:W5:Y:S08]  /*00e0*/  LDC.64 R12, c[0x0][0x228] ;  /* 0x00008a00ff0c7b82 */ /* 0x000f700000000a00 */
[----:B------:R-:W3:Y:S01]  /*00f0*/  LDC.64 R22, c[0x0][0x258] ;  /* 0x00009600ff167b82 */ /* 0x000ee20000000a00 */
[----:B-1----:R-:W-:-:S05]  /*0100*/  IMAD.SHL.U32 R0, R0, 0x2, RZ ;  /* 0x0000000200007824 */ /* 0x002fca00078e00ff */
[----:B------:R-:W-:Y:S02]  /*0110*/  LOP3.LUT R0, R0, 0x1fe, RZ, 0xc0, !PT ;  /* 0x000001fe00007812 */ /* 0x000fe400078ec0ff */
[----:B------:R-:W1:Y:S03]  /*0120*/  LDC.64 R16, c[0x0][0x250] ;  /* 0x00009400ff107b82 */ /* 0x000e660000000a00 */
[----:B--2---:R-:W-:-:S04]  /*0130*/  IMAD R0, R3, 0x200, R0 ;  /* 0x0000020003007824 */ /* 0x004fc800078e0200 */
[----:B------:R-:W-:Y:S01]  /*0140*/  IMAD.HI R27, R0, 0x38e38e39, RZ ;  /* 0x38e38e39001b7827 */ /* 0x000fe200078e02ff */
[----:B------:R-:W2:Y:S04]  /*0150*/  LDC.64 R2, c[0x0][0x220] ;  /* 0x00008800ff027b82 */ /* 0x000ea80000000a00 */
[----:B------:R-:W-:-:S04]  /*0160*/  SHF.R.U32.HI R8, RZ, 0x1f, R27 ;  /* 0x0000001fff087819 */ /* 0x000fc8000001161b */
[----:B------:R-:W-:Y:S01]  /*0170*/  LEA.HI.SX32 R9, R27, R8, 0x1d ;  /* 0x000000081b097211 */ /* 0x000fe200078feaff */
[----:B------:R-:W1:Y:S03]  /*0180*/  LDC.64 R42, c[0x0][0x278] ;  /* 0x00009e00ff2a7b82 */ /* 0x000e660000000a00 */
[----:B------:R-:W-:-:S04]  /*0190*/  SHF.R.S32.HI R4, RZ, 0x1f, R9 ;  /* 0x0000001fff047819 */ /* 0x000fc80000011409 */
[----:B------:R-:W-:Y:S01]  /*01a0*/  LEA.HI R4, R4, R9, RZ, 0xa ;  /* 0x0000000904047211 */ /* 0x000fe200078f50ff */
[----:B------:R-:W1:Y:S03]  /*01b0*/  LDC.64 R34, c[0x0][0x230] ;  /* 0x00008c00ff227b82 */ /* 0x000e660000000a00 */
[----:B------:R-:W-:-:S05]  /*01c0*/  LOP3.LUT R4, R4, 0xfffffc00, RZ, 0xc0, !PT ;  /* 0xfffffc0004047812 */ /* 0x000fca00078ec0ff */
[----:B------:R-:W-:Y:S01]  /*01d0*/  IMAD.IADD R33, R9, 0x1, -R4 ;  /* 0x0000000109217824 */ /* 0x000fe200078e0a04 */
[----:B------:R-:W1:Y:S03]  /*01e0*/  LDC.64 R40, c[0x0][0x280] ;  /* 0x0000a000ff287b82 */ /* 0x000e660000000a00 */
[C---:B--2---:R-:W-:Y:S01]  /*01f0*/  IMAD.WIDE R2, R33.reuse, 0x4, R2 ;  /* 0x0000000421027825 */ /* 0x044fe200078e0202 */
[----:B------:R-:W-:-:S04]  /*0200*/  ISETP.GE.AND P0, PT, R33, 0x180, PT ;  /* 0x000001802100780c */ /* 0x000fc80003f06270 */
[----:B------:R-:W2:Y:S01]  /*0210*/  LDC.64 R4, c[0x0][0x248] ;  /* 0x00009200ff047b82 */ /* 0x000ea20000000a00 */
[----:B------:R-:W-:-:S07]  /*0220*/  VIADD R26, R33, 0xfffffe80 ;  /* 0xfffffe80211a7836 */ /* 0x000fce0000000000 */
[----:B------:R-:W1:Y:S01]  /*0230*/  LDC.64 R20, c[0x0][0x268] ;  /* 0x00009a00ff147b82 */ /* 0x000e620000000a00 */
[----:B------:R-:W5:Y:S01]  /*0240*/  @!P0 LDG.E.EL R19, desc[UR4][R2.64] ;  /* 0x0000000402138981 */ /* 0x000f62000c2e1900 */
[----:B------:R-:W-:-:S03]  /*0250*/  ISETP.GE.U32.AND P1, PT, R26, 0x100, PT ;  /* 0x000001001a00780c */ /* 0x000fc60003f26070 */
[----:B------:R2:W5:Y:S01]  /*0260*/  @!P0 LDG.E.EL R31, desc[UR4][R2.64] ;  /* 0x00000004021f8981 */ /* 0x000562000c2e1900 */
[----:B------:R-:W-:-:S05]  /*0270*/  VIADD R10, R33, 0xfffffd80 ;  /* 0xfffffd80210a7836 */ /* 0x000fca0000000000 */
[----:B------:R-:W-:Y:S01]  /*0280*/  ISETP.GE.U32.AND P3, PT, R10, 0x100, PT ;  /* 0x000001000a00780c */ /* 0x000fe20003f66070 */
[C---:B---3--:R-:W-:Y:S01]  /*0290*/  IMAD.WIDE R6, R33.reuse, 0x4, R6 ;  /* 0x0000000421067825 */ /* 0x048fe200078e0206 */
[C---:B------:R-:W-:Y:S01]  /*02a0*/  ISETP.GT.AND P2, PT, R33.reuse, 0x37f, PT ;  /* 0x0000037f2100780c */ /* 0x040fe20003f44270 */
[----:B------:R-:W3:Y:S02]  /*02b0*/  LDC.64 R10, c[0x0][0x218] ;  /* 0x00008600ff0a7b82 */ /* 0x000ee40000000a00 */
[----:B--2---:R-:W-:-:S05]  /*02c0*/  IMAD.WIDE R4, R33, 0x4, R4 ;  /* 0x0000000421047825 */ /* 0x004fca00078e0204 */
[----:B------:R-:W2:Y:S01]  /*02d0*/  @!P1 LDG.E.EL R32, desc[UR4][R4.64+-0x600] ;  /* 0xfffa000404209981 */ /* 0x000ea2000c2e1900 */
[----:B------:R-:W1:Y:S03]  /*02e0*/  LDC.64 R2, c[0x0][0x298] ;  /* 0x0000a600ff027b82 */ /* 0x000e660000000a00 */
[----:B------:R1:W2:Y:S04]  /*02f0*/  @!P1 LDG.E.EL R28, desc[UR4][R4.64+-0x600] ;  /* 0xfffa0004041c9981 */ /* 0x0002a8000c2e1900 */
[----:B------:R-:W2:Y:S04]  /*0300*/  @!P3 LDG.E.EL R37, desc[UR4][R6.64+-0xa00] ;  /* 0xfff600040625b981 */ /* 0x000ea8000c2e1900 */
[----:B------:R1:W2:Y:S02]  /*0310*/  @!P3 LDG.E.EL R38, desc[UR4][R6.64+-0xa00] ;  /* 0xfff600040626b981 */ /* 0x0002a4000c2e1900 */
[----:B-1----:R-:W-:-:S02]  /*0320*/  IMAD.WIDE R4, R33, 0x4, R2 ;  /* 0x0000000421047825 */ /* 0x002fc400078e0202 */
[----:B------:R-:W1:Y:S03]  /*0330*/  LDC.64 R2, c[0x0][0x238] ;  /* 0x00008e00ff027b82 */ /* 0x000e660000000a00 */
[----:B------:R-:W2:Y:S04]  /*0340*/  @P2 LDG.E.EL R36, desc[UR4][R4.64+-0xe00] ;  /* 0xfff2000404242981 */ /* 0x000ea8000c2e1900 */
[----:B------:R1:W2:Y:S01]  /*0350*/  @P2 LDG.E.EL R29, desc[UR4][R4.64+-0xe00] ;  /* 0xfff20004041d2981 */ /* 0x0002a2000c2e1900 */
[----:B------:R-:W-:Y:S01]  /*0360*/  LEA.HI.SX32 R27, R27, R8, 0x13 ;  /* 0x000000081b1b7211 */ /* 0x000fe200078f9aff */
[----:B------:R-:W-:Y:S02]  /*0370*/  IMAD R8, R9, -0x24, R0 ;  /* 0xffffffdc09087824 */ /* 0x000fe400078e0200 */
[----:B----4-:R-:W-:-:S04]  /*0380*/  IMAD.WIDE R14, R33, 0x4, R14 ;  /* 0x00000004210e7825 */ /* 0x010fc800078e020e */
[----:B------:R-:W-:Y:S01]  /*0390*/  IMAD R7, R27, 0x2400, R8 ;  /* 0x000024001b077824 */ /* 0x000fe200078e0208 */
[----:B------:R-:W4:Y:S03]  /*03a0*/  @!P1 LDG.E.EL R44, desc[UR4][R14.64+-0x600] ;  /* 0xfffa00040e2c9981 */ /* 0x000f26000c2e1900 */
[----:B------:R-:W-:-:S04]  /*03b0*/  IMAD R26, R26, 0x24, R7 ;  /* 0x000000241a1a7824 */ /* 0x000fc800078e0207 */
[----:B-1----:R-:W-:-:S05]  /*03c0*/  IMAD.WIDE R6, R26, 0x4, R2 ;  /* 0x000000041a067825 */ /* 0x002fca00078e0202 */
[----:B------:R-:W4:Y:S01]  /*03d0*/  @!P1 LDG.E.64 R24, desc[UR4][R6.64] ;  /* 0x0000000406189981 */ /* 0x000f22000c1e1b00 */
[----:B------:R-:W-:Y:S02]  /*03e0*/  CS2R R2, SRZ ;  /* 0x0000000000027805 */ /* 0x000fe4000001ff00 */
[----:B0-----:R-:W-:Y:S01]  /*03f0*/  CS2R R4, SRZ ;  /* 0x0000000000047805 */ /* 0x001fe2000001ff00 */
[----:B---3--:R-:W-:-:S04]  /*0400*/  IMAD.WIDE R10, R33, 0x4, R10 ;  /* 0x00000004210a7825 */ /* 0x008fc800078e020a */
[----:B-----5:R-:W-:Y:S01]  /*0410*/  IMAD.WIDE R12, R33, 0x4, R12 ;  /* 0x00000004210c7825 */ /* 0x020fe200078e020c */
[----:B------:R-:W3:Y:S01]  /*0420*/  @!P0 LDG.E.EL R2, desc[UR4][R10.64] ;  /* 0x000000040a028981 */ /* 0x000ee2000c2e1900 */
[----:B------:R-:W-:-:S03]  /*0430*/  CS2R R8, SRZ ;  /* 0x0000000000087805 */ /* 0x000fc6000001ff00 */
[----:B------:R0:W5:Y:S01]  /*0440*/  @!P0 LDG.E.EL R3, desc[UR4][R10.64] ;  /* 0x000000040a038981 */ /* 0x000162000c2e1900 */
[----:B------:R-:W-:-:S03]  /*0450*/  IMAD.WIDE R22, R33, 0x4, R22 ;  /* 0x0000000421167825 */ /* 0x000fc600078e0216 */
[----:B------:R-:W3:Y:S04]  /*0460*/  @!P0 LDG.E.EL R4, desc[UR4][R12.64] ;  /* 0x000000040c048981 */ /* 0x000ee8000c2e1900 */
[----:B------:R1:W3:Y:S01]  /*0470*/  @!P0 LDG.E.EL R5, desc[UR4][R12.64] ;  /* 0x000000040c058981 */ /* 0x0002e2000c2e1900 */
[----:B0-----:R-:W-:Y:S01]  /*0480*/  CS2R R10, SRZ ;  /* 0x00000000000a7805 */ /* 0x001fe2000001ff00 */
[----:B------:R-:W-:Y:S02]  /*0490*/  IMAD.WIDE R16, R33, 0x4, R16 ;  /* 0x0000000421107825 */ /* 0x000fe400078e0210 */
[----:B------:R0:W3:Y:S04]  /*04a0*/  @!P1 LDG.E.EL R8, desc[UR4][R14.64+-0x600] ;  /* 0xfffa00040e089981 */ /* 0x0000e8000c2e1900 */
[----:B------:R-:W3:Y:S01]  /*04b0*/  @!P1 LDG.E.EL R11, desc[UR4][R22.64+-0x600] ;  /* 0xfffa0004160b9981 */ /* 0x000ee2000c2e1900 */
[----:B-1----:R-:W-:-:S03]  /*04c0*/  CS2R R12, SRZ ;  /* 0x00000000000c7805 */ /* 0x002fc6000001ff00 */
[----:B------:R-:W3:Y:S04]  /*04d0*/  @!P1 LDG.E.EL R9, desc[UR4][R16.64+-0x600] ;  /* 0xfffa000410099981 */ /* 0x000ee8000c2e1900 */
[----:B------:R1:W3:Y:S01]  /*04e0*/  @!P1 LDG.E.EL R12, desc[UR4][R22.64+-0x600] ;  /* 0xfffa0004160c9981 */ /* 0x0002e2000c2e1900 */
[----:B0-----:R-:W-:Y:S02]  /*04f0*/  CS2R R14, SRZ ;  /* 0x00000000000e7805 */ /* 0x001fe4000001ff00 */
[----:B------:R-:W-:Y:S01]  /*0500*/  CS2R R6, SRZ ;  /* 0x0000000000067805 */ /* 0x000fe2000001ff00 */
[----:B------:R0:W3:Y:S01]  /*0510*/  @!P1 LDG.E.EL R10, desc[UR4][R16.64+-0x600] ;  /* 0xfffa0004100a9981 */ /* 0x0000e2000c2e1900 */
[C---:B------:R-:W-:Y:S01]  /*0520*/  IMAD.WIDE R42, R33.reuse, 0x4, R42 ;  /* 0x00000004212a7825 */ /* 0x040fe200078e022a */
[----:B-1----:R-:W1:Y:S03]  /*0530*/  LDC.64 R22, c[0x0][0x2a0] ;  /* 0x0000a800ff167b82 */ /* 0x002e660000000a00 */
[----:B------:R-:W-:Y:S01]  /*0540*/  IMAD.WIDE R34, R33, 0x4, R34 ;  /* 0x0000000421227825 */ /* 0x000fe200078e0222 */
[----:B------:R-:W3:Y:S01]  /*0550*/  @!P3 LDG.E.EL R15, desc[UR4][R42.64+-0xa00] ;  /* 0xfff600042a0fb981 */ /* 0x000ee2000c2e1900 */
[----:B0-----:R-:W-:-:S02]  /*0560*/  CS2R R16, SRZ ;  /* 0x0000000000107805 */ /* 0x001fc4000001ff00 */
[C---:B------:R-:W-:Y:S01]  /*0570*/  IMAD.WIDE R40, R33.reuse, 0x4, R40 ;  /* 0x0000000421287825 */ /* 0x040fe200078e0228 */
[----:B------:R-:W3:Y:S03]  /*0580*/  @!P0 LDG.E.EL R6, desc[UR4][R34.64] ;  /* 0x0000000422068981 */ /* 0x000ee6000c2e1900 */
[C---:B------:R-:W-:Y:S01]  /*0590*/  IMAD.WIDE R20, R33.reuse, 0x4, R20 ;  /* 0x0000000421147825 */ /* 0x040fe200078e0214 */
[----:B------:R-:W3:Y:S04]  /*05a0*/  @!P3 LDG.E.EL R16, desc[UR4][R42.64+-0xa00] ;  /* 0xfff600042a10b981 */ /* 0x000ee8000c2e1900 */
[----:B------:R0:W3:Y:S04]  /*05b0*/  @!P0 LDG.E.EL R7, desc[UR4][R34.64] ;  /* 0x0000000422078981 */ /* 0x0000e8000c2e1900 */
[----:B------:R-:W3:Y:S04]  /*05c0*/  @!P3 LDG.E.EL R17, desc[UR4][R40.64+-0xa00] ;  /* 0xfff600042811b981 */ /* 0x000ee8000c2e1900 */
[----:B------:R-:W3:Y:S01]  /*05d0*/  @!P3 LDG.E.EL R18, desc[UR4][R40.64+-0xa00] ;  /* 0xfff600042812b981 */ /* 0x000ee2000c2e1900 */
[----:B0-----:R-:W0:Y:S03]  /*05e0*/  LDC.64 R34, c[0x0][0x290] ;  /* 0x0000a400ff227b82 */ /* 0x001e260000000a00 */
[----:B------:R-:W3:Y:S04]  /*05f0*/  @!P3 LDG.E.EL R13, desc[UR4][R20.64+-0xa00] ;  /* 0xfff60004140db981 */ /* 0x000ee8000c2e1900 */
[----:B------:R1:W3:Y:S02]  /*0600*/  @!P3 LDG.E.EL R14, desc[UR4][R20.64+-0xa00] ;  /* 0xfff60004140eb981 */ /* 0x0002e4000c2e1900 */
[C---:B-1----:R-:W-:Y:S01]  /*0610*/  IMAD.WIDE R22, R33.reuse, 0x4, R22 ;  /* 0x0000000421167825 */ /* 0x042fe200078e0216 */
[----:B------:R-:W1:Y:S03]  /*0620*/  LDC.64 R20, c[0x0][0x2a8] ;  /* 0x0000aa00ff147b82 */ /* 0x000e660000000a00 */
[----:B0-----:R-:W-:-:S05]  /*0630*/  IMAD.WIDE R34, R33, 0x4, R34 ;  /* 0x0000000421227825 */ /* 0x001fca00078e0222 */
[----:B------:R-:W3:Y:S01]  /*0640*/  @P2 LDG.E.EL R30, desc[UR4][R34.64+-0xe00] ;  /* 0xfff20004221e2981 */ /* 0x000ee2000c2e1900 */
[----:B-1----:R-:W-:-:S04]  /*0650*/  IMAD.WIDE R20, R33, 0x4, R20 ;  /* 0x0000000421147825 */ /* 0x002fc800078e0214 */
[----:B------:R-:W-:-:S06]  /*0660*/  IMAD.MOV.U32 R33, RZ, RZ, RZ ;  /* 0x000000ffff217224 */ /* 0x000fcc00078e00ff */
[----:B------:R-:W3:Y:S01]  /*0670*/  @P2 LDG.E.EL R33, desc[UR4][R20.64+-0xe00] ;  /* 0xfff2000414212981 */ /* 0x000ee2000c2e1900 */
[----:B------:R-:W-:-:S05]  /*0680*/  SEL R19, R19, RZ, !P0 ;  /* 0x000000ff13137207 */ /* 0x000fca0004000000 */
[----:B------:R-:W-:Y:S01]  /*0690*/  FADD R39, R19, 9.9999997473787516356e-06 ;  /* 0x3727c5ac13277421 */ /* 0x000fe20000000000 */
[----:B------:R-:W-:-:S05]  /*06a0*/  SEL R31, R31, RZ, !P0 ;  /* 0x000000ff1f1f7207 */ /* 0x000fca0004000000 */
[----:B------:R-:W0:Y:S01]  /*06b0*/  MUFU.SQRT R39, R39 ;  /* 0x0000002700277308 */ /* 0x000e220000002000 */
[----:B------:R-:W-:-:S07]  /*06c0*/  FADD R42, R31, 9.9999997473787516356e-06 ;  /* 0x3727c5ac1f2a7421 */ /* 0x000fce0000000000 */
[----:B------:R1:W0:Y:S01]  /*06d0*/  MUFU.SQRT R40, R42 ;  /* 0x0000002a00287308 */ /* 0x0002220000002000 */
[----:B--2---:R-:W-:Y:S01]  /*06e0*/  SEL R32, R32, RZ, !P1 ;  /* 0x000000ff20207207 */ /* 0x004fe20004800000 */
[----:B------:R-:W-:Y:S01]  /*06f0*/  IMAD.MOV.U32 R31, RZ, RZ, RZ ;  /* 0x000000ffff1f7224 */ /* 0x000fe200078e00ff */
[----:B------:R-:W-:Y:S02]  /*0700*/  SEL R28, R28, RZ, !P1 ;  /* 0x000000ff1c1c7207 */ /* 0x000fe40004800000 */
[C---:B0-----:R-:W-:Y:S01]  /*0710*/  FSETP.GT.AND P5, PT, R39.reuse, 8.50705917302346158658e+37, PT ;  /* 0x7e8000002700780b */ /* 0x041fe20003fa4000 */
[----:B------:R-:W-:Y:S01]  /*0720*/  FADD R41, R32, 9.9999997473787516356e-06 ;  /* 0x3727c5ac20297421 */ /* 0x000fe20000000000 */
[----:B------:R-:W-:Y:S02]  /*0730*/  IMAD.MOV.U32 R32, RZ, RZ, RZ ;  /* 0x000000ffff207224 */ /* 0x000fe400078e00ff */
[----:B-1----:R-:W-:Y:S01]  /*0740*/  FADD R42, R28, 9.9999997473787516356e-06 ;  /* 0x3727c5ac1c2a7421 */ /* 0x002fe20000000000 */
[----:B------:R-:W-:Y:S01]  /*0750*/  IMAD.MOV.U32 R28, RZ, RZ, 0x3e800000 ;  /* 0x3e800000ff1c7424 */ /* 0x000fe200078e00ff */
[----:B------:R-:W-:Y:S01]  /*0760*/  FSETP.GEU.AND P4, PT, R39, 1.175494350822287508e-38, PT ;  /* 0x008000002700780b */ /* 0x000fe20003f8e000 */
[----:B------:R-:W2:Y:S01]  /*0770*/  @P2 LDG.E.EL R31, desc[UR4][R22.64+-0xe00] ;  /* 0xfff20004161f2981 */ /* 0x000ea2000c2e1900 */
[----:B------:R-:W0:Y:S01]  /*0780*/  MUFU.SQRT R41, R41 ;  /* 0x0000002900297308 */ /* 0x000e220000002000 */
[----:B------:R-:W-:-:S02]  /*0790*/  FSETP.GT.AND P6, PT, R40, 8.50705917302346158658e+37, PT ;  /* 0x7e8000002800780b */ /* 0x000fc40003fc4000 */
[----:B------:R1:W2:Y:S01]  /*07a0*/  @P2 LDG.E.EL R32, desc[UR4][R22.64+-0xe00] ;  /* 0xfff2000416202981 */ /* 0x0002a2000c2e1900 */
[----:B------:R-:W-:Y:S02]  /*07b0*/  IMAD.MOV.U32 R19, RZ, RZ, RZ ;  /* 0x000000ffff137224 */ /* 0x000fe400078e00ff */
[----:B------:R-:W-:Y:S02]  /*07c0*/  @P5 FMUL R39, R39, 0.25 ;  /* 0x3e80000027275820 */ /* 0x000fe40000400000 */
[----:B------:R-:W0:Y:S02]  /*07d0*/  MUFU.SQRT R42, R42 ;  /* 0x0000002a002a7308 */ /* 0x000e240000002000 */
[----:B------:R0:W5:Y:S01]  /*07e0*/  @P2 LDG.E.EL R19, desc[UR4][R34.64+-0xe00] ;  /* 0xfff2000422132981 */ /* 0x000162000c2e1900 */
[----:B-1----:R-:W-:Y:S02]  /*07f0*/  SEL R23, R37, RZ, !P3 ;  /* 0x000000ff25177207 */ /* 0x002fe40005800000 */
[----:B------:R-:W-:-:S02]  /*0800*/  FSEL R37, R28, 1, P5 ;  /* 0x3f8000001c257808 */ /* 0x000fc40002800000 */
[C---:B------:R-:W-:Y:S01]  /*0810*/  FSETP.GEU.AND P5, PT, R40.reuse, 1.175494350822287508e-38, PT ;  /* 0x008000002800780b */ /* 0x040fe20003fae000 */
[----:B------:R-:W-:Y:S01]  /*0820*/  @P6 FMUL R40, R40, 0.25 ;  /* 0x3e80000028286820 */ /* 0x000fe20000400000 */
[----:B0-----:R-:W-:Y:S02]  /*0830*/  IMAD.MOV.U32 R34, RZ, RZ, RZ ;  /* 0x000000ffff227224 */ /* 0x001fe400078e00ff */
[----:B------:R-:W-:Y:S01]  /*0840*/  @!P4 FMUL R39, R39, 16777216 ;  /* 0x4b8000002727c820 */ /* 0x000fe20000400000 */
[----:B------:R-:W-:Y:S01]  /*0850*/  FADD R23, R23, 9.9999997473787516356e-06 ;  /* 0x3727c5ac17177421 */ /* 0x000fe20000000000 */
[----:B------:R-:W-:Y:S01]  /*0860*/  @!P4 FMUL R37, R37, 16777216 ;  /* 0x4b8000002525c820 */ /* 0x000fe20000400000 */
[----:B------:R-:W-:Y:S02]  /*0870*/  FSETP.GT.AND P4, PT, R41, 8.50705917302346158658e+37, PT ;  /* 0x7e8000002900780b */ /* 0x000fe40003f84000 */
[----:B------:R-:W-:Y:S01]  /*0880*/  SEL R38, R38, RZ, !P3 ;  /* 0x000000ff26267207 */ /* 0x000fe20005800000 */
[----:B------:R0:W5:Y:S03]  /*0890*/  @P2 LDG.E.EL R34, desc[UR4][R20.64+-0xe00] ;  /* 0xfff2000414222981 */ /* 0x000166000c2e1900 */
[----:B------:R-:W-:Y:S01]  /*08a0*/  @!P5 FMUL R40, R40, 16777216 ;  /* 0x4b8000002828d820 */ /* 0x000fe20000400000 */
[----:B------:R-:W1:Y:S01]  /*08b0*/  MUFU.SQRT R23, R23 ;  /* 0x0000001700177308 */ /* 0x000e620000002000 */
[----:B------:R-:W-:Y:S01]  /*08c0*/  FADD R22, R38, 9.9999997473787516356e-06 ;  /* 0x3727c5ac26167421 */ /* 0x000fe20000000000 */
[----:B0-----:R-:W-:-:S02]  /*08d0*/  FSEL R20, R28, 1, P6 ;  /* 0x3f8000001c147808 */ /* 0x001fc40003000000 */
[----:B------:R-:W-:-:S04]  /*08e0*/  FSETP.GEU.AND P6, PT, R41, 1.175494350822287508e-38, PT ;  /* 0x008000002900780b */ /* 0x000fc80003fce000 */
[----:B------:R-:W0:Y:S01]  /*08f0*/  MUFU.RCP R21, R40 ;  /* 0x0000002800157308 */ /* 0x000e220000001000 */
[----:B------:R-:W-:Y:S01]  /*0900*/  @!P5 FMUL R20, R20, 16777216 ;  /* 0x4b8000001414d820 */ /* 0x000fe20000400000 */
[----:B------:R-:W-:Y:S01]  /*0910*/  FSETP.GT.AND P5, PT, R42, 8.50705917302346158658e+37, PT ;  /* 0x7e8000002a00780b */ /* 0x000fe20003fa4000 */
[----:B------:R-:W-:Y:S01]  /*0920*/  @P4 FMUL R41, R41, 0.25 ;  /* 0x3e80000029294820 */ /* 0x000fe20000400000 */
[----:B------:R-:W-:-:S04]  /*0930*/  SEL R36, R36, RZ, P2 ;  /* 0x000000ff24247207 */ /* 0x000fc80001000000 */
[----:B------:R-:W0:Y:S01]  /*0940*/  MUFU.RCP R35, R39 ;  /* 0x0000002700237308 */ /* 0x000e220000001000 */
[----:B------:R-:W-:Y:S02]  /*0950*/  FSEL R38, R28, 1, P4 ;  /* 0x3f8000001c267808 */ /* 0x000fe40002000000 */
[----:B------:R-:W-:Y:S01]  /*0960*/  FSETP.GEU.AND P4, PT, R42, 1.175494350822287508e-38, PT ;  /* 0x008000002a00780b */ /* 0x000fe20003f8e000 */
[----:B------:R-:W-:-:S04]  /*0970*/  FADD R43, R36, 9.9999997473787516356e-06 ;  /* 0x3727c5ac242b7421 */ /* 0x000fc80000000000 */
[----:B------:R-:W0:Y:S01]  /*0980*/  MUFU.SQRT R22, R22 ;  /* 0x0000001600167308 */ /* 0x000e220000002000 */
[----:B------:R-:W-:Y:S01]  /*0990*/  @!P6 FMUL R41, R41, 16777216 ;  /* 0x4b8000002929e820 */ /* 0x000fe20000400000 */
[----:B------:R-:W-:Y:S01]  /*09a0*/  @!P6 FMUL R38, R38, 16777216 ;  /* 0x4b8000002626e820 */ /* 0x000fe20000400000 */
[----:B-1----:R-:W-:Y:S01]  /*09b0*/  FSETP.GT.AND P6, PT, R23, 8.50705917302346158658e+37, PT ;  /* 0x7e8000001700780b */ /* 0x002fe20003fc4000 */
[----:B0-----:R-:W-:Y:S01]  /*09c0*/  FMUL R36, R21, R20 ;  /* 0x0000001415247220 */ /* 0x001fe20000400000 */
[----:B------:R-:W-:Y:S01]  /*09d0*/  FSEL R21, R28, 1, P5 ;  /* 0x3f8000001c157808 */ /* 0x000fe20002800000 */
[----:B------:R-:W-:Y:S01]  /*09e0*/  @P5 FMUL R42, R42, 0.25 ;  /* 0x3e8000002a2a5820 */ /* 0x000fe20000400000 */
[----:B------:R-:W-:Y:S01]  /*09f0*/  FMUL R35, R35, R37 ;  /* 0x0000002523237220 */ /* 0x000fe20000400000 */
[----:B------:R-:W0:Y:S01]  /*0a00*/  MUFU.SQRT R43, R43 ;  /* 0x0000002b002b7308 */ /* 0x000e220000002000 */
[----:B------:R-:W-:Y:S01]  /*0a10*/  FSETP.GEU.AND P5, PT, R23, 1.175494350822287508e-38, PT ;  /* 0x008000001700780b */ /* 0x000fe20003fae000 */
[----:B------:R-:W-:Y:S01]  /*0a20*/  @!P4 FMUL R42, R42, 16777216 ;  /* 0x4b8000002a2ac820 */ /* 0x000fe20000400000 */
[----:B------:R-:W-:-:S05]  /*0a30*/  @!P4 FMUL R21, R21, 16777216 ;  /* 0x4b8000001515c820 */ /* 0x000fca0000400000 */
[----:B------:R-:W1:Y:S01]  /*0a40*/  MUFU.RCP R37, R41 ;  /* 0x0000002900257308 */ /* 0x000e620000001000 */
[----:B------:R-:W-:Y:S01]  /*0a50*/  FSETP.GT.AND P4, PT, R22, 8.50705917302346158658e+37, PT ;  /* 0x7e8000001600780b */ /* 0x000fe20003f84000 */
[----:B------:R-:W-:Y:S01]  /*0a60*/  @P6 FMUL R23, R23, 0.25 ;  /* 0x3e80000017176820 */ /* 0x000fe20000400000 */
[----:B------:R-:W-:-:S03]  /*0a70*/  FSEL R39, R28, 1, P6 ;  /* 0x3f8000001c277808 */ /* 0x000fc60003000000 */
[----:B------:R-:W-:Y:S02]  /*0a80*/  @!P5 FMUL R23, R23, 16777216 ;  /* 0x4b8000001717d820 */ /* 0x000fe40000400000 */
[----:B------:R-:W-:Y:S01]  /*0a90*/  @!P5 FMUL R39, R39, 16777216 ;  /* 0x4b8000002727d820 */ /* 0x000fe20000400000 */
[----:B0-----:R-:W-:Y:S02]  /*0aa0*/  FSETP.GT.AND P5, PT, R43, 8.50705917302346158658e+37, PT ;  /* 0x7e8000002b00780b */ /* 0x001fe40003fa4000 */
[----:B------:R-:W-:Y:S02]  /*0ab0*/  FSETP.GEU.AND P6, PT, R22, 1.175494350822287508e-38, PT ;  /* 0x008000001600780b */ /* 0x000fe40003fce000 */
[----:B------:R-:W-:Y:S01]  /*0ac0*/  FSEL R40, R28, 1, P4 ;  /* 0x3f8000001c287808 */ /* 0x000fe20002000000 */
[----:B------:R-:W-:Y:S01]  /*0ad0*/  @P4 FMUL R22, R22, 0.25 ;  /* 0x3e80000016164820 */ /* 0x000fe20000400000 */
[----:B-1----:R-:W-:Y:S01]  /*0ae0*/  FMUL R37, R37, R38 ;  /* 0x0000002625257220 */ /* 0x002fe20000400000 */
[----:B------:R-:W-:Y:S01]  /*0af0*/  FSETP.GEU.AND P4, PT, R43, 1.175494350822287508e-38, PT ;  /* 0x008000002b00780b */ /* 0x000fe20003f8e000 */
[----:B------:R-:W0:Y:S01]  /*0b00*/  MUFU.RCP R38, R42 ;  /* 0x0000002a00267308 */ /* 0x000e220000001000 */
[----:B------:R-:W-:-:S04]  /*0b10*/  SEL R29, R29, RZ, P2 ;  /* 0x000000ff1d1d7207 */ /* 0x000fc80001000000 */
[----:B------:R-:W-:-:S03]  /*0b20*/  @P5 FMUL R43, R43, 0.25 ;  /* 0x3e8000002b2b5820 */ /* 0x000fc60000400000 */
[----:B------:R-:W1:Y:S01]  /*0b30*/  MUFU.RCP R42, R23 ;  /* 0x00000017002a7308 */ /* 0x000e620000001000 */
[----:B------:R-:W-:Y:S01]  /*0b40*/  FADD R29, R29, 9.9999997473787516356e-06 ;  /* 0x3727c5ac1d1d7421 */ /* 0x000fe20000000000 */
[----:B------:R-:W-:Y:S02]  /*0b50*/  @!P6 FMUL R22, R22, 16777216 ;  /* 0x4b8000001616e820 */ /* 0x000fe40000400000 */
[----:B------:R-:W-:Y:S01]  /*0b60*/  @!P4 FMUL R43, R43, 16777216 ;  /* 0x4b8000002b2bc820 */ /* 0x000fe20000400000 */
[----:B0-----:R-:W-:-:S03]  /*0b70*/  FMUL R38, R38, R21 ;  /* 0x0000001526267220 */ /* 0x001fc60000400000 */
[----:B------:R-:W0:Y:S01]  /*0b80*/  MUFU.SQRT R45, R29 ;  /* 0x0000001d002d7308 */ /* 0x000e220000002000 */
[----:B------:R-:W4:Y:S07]  /*0b90*/  LDC.64 R20, c[0x0][0x260] ;  /* 0x00009800ff147b82 */ /* 0x000f2e0000000a00 */
[----:B------:R-:W0:Y:S01]  /*0ba0*/  MUFU.RCP R41, R22 ;  /* 0x0000001600297308 */ /* 0x000e220000001000 */
[----:B-1----:R-:W-:Y:S01]  /*0bb0*/  FMUL R39, R42, R39 ;  /* 0x000000272a277220 */ /* 0x002fe20000400000 */
[----:B------:R-:W-:-:S06]  /*0bc0*/  FSEL R42, R28, 1, P5 ;  /* 0x3f8000001c2a7808 */ /* 0x000fcc0002800000 */
[----:B------:R-:W1:Y:S01]  /*0bd0*/  MUFU.RCP R43, R43 ;  /* 0x0000002b002b7308 */ /* 0x000e620000001000 */
[----:B------:R-:W-:Y:S01]  /*0be0*/  @!P4 FMUL R42, R42, 16777216 ;  /* 0x4b8000002a2ac820 */ /* 0x000fe20000400000 */
[C---:B0-----:R-:W-:Y:S01]  /*0bf0*/  FSETP.GT.AND P4, PT, R45.reuse, 8.50705917302346158658e+37, PT ;  /* 0x7e8000002d00780b */ /* 0x041fe20003f84000 */
[----:B------:R-:W-:Y:S01]  /*0c00*/  @!P6 FMUL R40, R40, 16777216 ;  /* 0x4b8000002828e820 */ /* 0x000fe20000400000 */
[----:B------:R-:W-:Y:S01]  /*0c10*/  FSETP.GEU.AND P5, PT, R45, 1.175494350822287508e-38, PT ;  /* 0x008000002d00780b */ /* 0x000fe20003fae000 */
[----:B------:R-:W-:Y:S02]  /*0c20*/  VIADD R26, R26, 0xffffdc00 ;  /* 0xffffdc001a1a7836 */ /* 0x000fe40000000000 */
[----:B------:R-:W-:Y:S02]  /*0c30*/  FMUL R40, R41, R40 ;  /* 0x0000002829287220 */ /* 0x000fe40000400000 */
[----:B----4-:R-:W-:-:S04]  /*0c40*/  IMAD.WIDE R20, R26, 0x4, R20 ;  /* 0x000000041a147825 */ /* 0x010fc800078e0214 */
[----:B-1----:R-:W-:Y:S01]  /*0c50*/  FMUL R41, R43, R42 ;  /* 0x0000002a2b297220 */ /* 0x002fe20000400000 */
[C---:B------:R-:W-:Y:S02]  /*0c60*/  IMAD R42, R27.reuse, -0x9000, R0 ;  /* 0xffff70001b2a7824 */ /* 0x040fe400078e0200 */
[C---:B------:R-:W-:Y:S02]  /*0c70*/  IMAD R43, R27.reuse, -0x1200, R26 ;  /* 0xffffee001b2b7824 */ /* 0x040fe400078e021a */
[----:B------:R-:W-:Y:S02]  /*0c80*/  IMAD R29, R27, 0x3600, R42 ;  /* 0x000036001b1d7824 */ /* 0x000fe400078e022a */
[----:B------:R-:W-:Y:S01]  /*0c90*/  @P4 FMUL R45, R45, 0.25 ;  /* 0x3e8000002d2d4820 */ /* 0x000fe20000400000 */
[----:B------:R-:W0:Y:S03]  /*0ca0*/  LDC.64 R26, c[0x0][0x210] ;  /* 0x00008400ff1a7b82 */ /* 0x000e260000000a00 */
[----:B------:R-:W-:-:S04]  /*0cb0*/  @!P5 FMUL R45, R45, 16777216 ;  /* 0x4b8000002d2dd820 */ /* 0x000fc80000400000 */
[----:B------:R-:W1:Y:S01]  /*0cc0*/  MUFU.RCP R42, R45 ;  /* 0x0000002d002a7308 */ /* 0x000e620000001000 */
[----:B------:R-:W-:-:S05]  /*0cd0*/  FSEL R28, R28, 1, P4 ;  /* 0x3f8000001c1c7808 */ /* 0x000fca0002000000 */
[----:B------:R-:W-:-:S04]  /*0ce0*/  @!P5 FMUL R28, R28, 16777216 ;  /* 0x4b8000001c1cd820 */ /* 0x000fc80000400000 */
[----:B-1----:R-:W-:Y:S01]  /*0cf0*/  FMUL R42, R42, R28 ;  /* 0x0000001c2a2a7220 */ /* 0x002fe20000400000 */
[----:B0-----:R-:W-:Y:S02]  /*0d00*/  IMAD.WIDE R26, R29, 0x4, R26 ;  /* 0x000000041d1a7825 */ /* 0x001fe400078e021a */
[----:B------:R-:W0:Y:S01]  /*0d10*/  LDC.64 R28, c[0x0][0x288] ;  /* 0x0000a200ff1c7b82 */ /* 0x000e220000000a00 */
[----:B------:R-:W-:Y:S02]  /*0d20*/  CS2R R22, SRZ ;  /* 0x0000000000167805 */ /* 0x000fe4000001ff00 */
[----:B------:R-:W-:Y:S02]  /*0d30*/  SEL R44, R44, RZ, !P1 ;  /* 0x000000ff2c2c7207 */ /* 0x000fe40004800000 */
[----:B------:R-:W-:Y:S02]  /*0d40*/  SEL R25, R25, RZ, !P1 ;  /* 0x000000ff19197207 */ /* 0x000fe40004800000 */
[----:B------:R1:W4:Y:S01]  /*0d50*/  @!P3 LDG.E.64 R22, desc[UR4][R20.64] ;  /* 0x000000041416b981 */ /* 0x000322000c1e1b00 */
[----:B------:R-:W-:-:S02]  /*0d60*/  VIADD R43, R43, 0xffffdc00 ;  /* 0xffffdc002b2b7836 */ /* 0x000fc40000000000 */
[----:B------:R-:W-:Y:S01]  /*0d70*/  FADD R25, R25, -R44 ;  /* 0x8000002c19197221 */ /* 0x000fe20000000000 */
[----:B-1----:R-:W-:-:S06]  /*0d80*/  CS2R R20, SRZ ;  /* 0x0000000000147805 */ /* 0x002fcc000001ff00 */
[----:B------:R3:W4:Y:S01]  /*0d90*/  @!P0 LDG.E.64 R20, desc[UR4][R26.64] ;  /* 0x000000041a148981 */ /* 0x000722000c1e1b00 */
[----:B0-----:R-:W-:Y:S01]  /*0da0*/  IMAD.WIDE R44, R43, 0x4, R28 ;  /* 0x000000042b2c7825 */ /* 0x001fe200078e021c */
[----:B------:R-:W-:-:S06]  /*0db0*/  CS2R R28, SRZ ;  /* 0x00000000001c7805 */ /* 0x000fcc000001ff00 */
[----:B------:R-:W4:Y:S01]  /*0dc0*/  @P2 LDG.E.64 R28, desc[UR4][R44.64] ;  /* 0x000000042c1c2981 */ /* 0x000f22000c1e1b00 */
[----:B------:R-:W-:Y:S02]  /*0dd0*/  SEL R24, R24, RZ, !P1 ;  /* 0x000000ff18187207 */ /* 0x000fe40004800000 */
[----:B---3--:R-:W-:Y:S02]  /*0de0*/  SEL R27, R8, RZ, !P1 ;  /* 0x000000ff081b7207 */ /* 0x008fe40004800000 */
[----:B------:R-:W-:-:S03]  /*0df0*/  SEL R14, R14, RZ, !P3 ;  /* 0x000000ff0e0e7207 */ /* 0x000fc60005800000 */
[----:B------:R-:W-:Y:S01]  /*0e00*/  FADD R8, R24, -R27 ;  /* 0x8000001b18087221 */ /* 0x000fe20000000000 */
[----:B------:R-:W-:Y:S02]  /*0e10*/  SEL R27, R13, RZ, !P3 ;  /* 0x000000ff0d1b7207 */ /* 0x000fe40005800000 */
[----:B------:R-:W-:Y:S01]  /*0e20*/  SEL R12, R12, RZ, !P1 ;  /* 0x000000ff0c0c7207 */ /* 0x000fe20004800000 */
[----:B------:R-:W-:Y:S01]  /*0e30*/  FMUL R37, R37, R8 ;  /* 0x0000000825257220 */ /* 0x000fe20000400000 */
[----:B------:R-:W-:Y:S01]  /*0e40*/  FMUL R8, R38, R25 ;  /* 0x0000001926087220 */ /* 0x000fe20000400000 */
[----:B------:R-:W-:Y:S02]  /*0e50*/  SEL R11, R11, RZ, !P1 ;  /* 0x000000ff0b0b7207 */ /* 0x000fe40004800000 */
[----:B------:R-:W-:Y:S02]  /*0e60*/  SEL R17, R17, RZ, !P3 ;  /* 0x000000ff11117207 */ /* 0x000fe40005800000 */
[----:B------:R-:W-:-:S02]  /*0e70*/  SEL R30, R30, RZ, P2 ;  /* 0x000000ff1e1e7207 */ /* 0x000fc40001000000 */
[----:B------:R-:W-:Y:S02]  /*0e80*/  SEL R18, R18, RZ, !P3 ;  /* 0x000000ff12127207 */ /* 0x000fe40005800000 */
[----:B------:R-:W-:Y:S02]  /*0e90*/  SEL R4, R4, RZ, !P0 ;  /* 0x000000ff04047207 */ /* 0x000fe40004000000 */
[----:B------:R-:W-:Y:S02]  /*0ea0*/  SEL R5, R5, RZ, !P0 ;  /* 0x000000ff05057207 */ /* 0x000fe40004000000 */
[----:B--2---:R-:W-:Y:S02]  /*0eb0*/  SEL R31, R31, RZ, P2 ;  /* 0x000000ff1f1f7207 */ /* 0x004fe40001000000 */
[----:B-----5:R-:W-:Y:S02]  /*0ec0*/  SEL R19, R19, RZ, P2 ;  /* 0x000000ff13137207 */ /* 0x020fe40001000000 */
[----:B------:R-:W-:-:S02]  /*0ed0*/  SEL R34, R34, RZ, P2 ;  /* 0x000000ff22227207 */ /* 0x000fc40001000000 */
[----:B----4-:R-:W-:Y:S02]  /*0ee0*/  SEL R23, R23, RZ, !P3 ;  /* 0x000000ff17177207 */ /* 0x010fe40005800000 */
[----:B------:R-:W-:-:S03]  /*0ef0*/  SEL R22, R22, RZ, !P3 ;  /* 0x000000ff16167207 */ /* 0x000fc60005800000 */
[----:B------:R-:W-:Y:S02]  /*0f00*/  FADD R13, R23, -R14 ;  /* 0x8000000e170d7221 */ /* 0x000fe40000000000 */
[----:B------:R-:W-:Y:S01]  /*0f10*/  FADD R14, R22, -R27 ;  /* 0x8000001b160e7221 */ /* 0x000fe20000000000 */
[----:B------:R-:W-:Y:S02]  /*0f20*/  SEL R22, R9, RZ, !P1 ;  /* 0x000000ff09167207 */ /* 0x000fe40004800000 */
[----:B------:R-:W-:Y:S01]  /*0f30*/  SEL R9, R10, RZ, !P1 ;  /* 0x000000ff0a097207 */ /* 0x000fe20004800000 */
[----:B------:R-:W-:Y:S01]  /*0f40*/  FMUL R10, R40, R13 ;  /* 0x0000000d280a7220 */ /* 0x000fe20000400000 */
[----:B------:R-:W-:-:S03]  /*0f50*/  SEL R13, R2, RZ, !P0 ;  /* 0x000000ff020d7207 */ /* 0x000fc60004000000 */
[----:B------:R-:W-:Y:S01]  /*0f60*/  FFMA R8, R9, R8, R12 ;  /* 0x0000000809087223 */ /* 0x000fe2000000000c */
[----:B------:R-:W-:Y:S01]  /*0f70*/  FFMA R9, R22, R37, R11 ;  /* 0x0000002516097223 */ /* 0x000fe2000000000b */
[----:B------:R-:W-:Y:S01]  /*0f80*/  SEL R12, R15, RZ, !P3 ;  /* 0x000000ff0f0c7207 */ /* 0x000fe20005800000 */
[----:B------:R-:W-:Y:S01]  /*0f90*/  FMUL R11, R39, R14 ;  /* 0x0000000e270b7220 */ /* 0x000fe20000400000 */
[----:B------:R-:W-:Y:S02]  /*0fa0*/  SEL R20, R20, RZ, !P0 ;  /* 0x000000ff14147207 */ /* 0x000fe40004000000 */
[----:B------:R-:W-:Y:S02]  /*0fb0*/  SEL R21, R21, RZ, !P0 ;  /* 0x000000ff15157207 */ /* 0x000fe40004000000 */
[----:B------:R-:W-:Y:S02]  /*0fc0*/  SEL R28, R28, RZ, P2 ;  /* 0x000000ff1c1c7207 */ /* 0x000fe40001000000 */
[----:B------:R-:W-:-:S02]  /*0fd0*/  SEL R29, R29, RZ, P2 ;  /* 0x000000ff1d1d7207 */ /* 0x000fc40001000000 */
[----:B------:R-:W-:Y:S01]  /*0fe0*/  SEL R14, R3, RZ, !P0 ;  /* 0x000000ff030e7207 */ /* 0x000fe20004000000 */
[----:B------:R-:W-:Y:S01]  /*0ff0*/  FFMA R11, R12, R11, R17 ;  /* 0x0000000b0c0b7223 */ /* 0x000fe20000000011 */
[----:B------:R-:W-:Y:S01]  /*1000*/  FADD R12, R28, -R19 ;  /* 0x800000131c0c7221 */ /* 0x000fe20000000000 */
[----:B------:R-:W-:Y:S01]  /*1010*/  FADD R2, R20, -R13 ;  /* 0x8000000d14027221 */ /* 0x000fe20000000000 */
[----:B------:R-:W-:Y:S01]  /*1020*/  FADD R13, R29, -R30 ;  /* 0x8000001e1d0d7221 */ /* 0x000fe20000000000 */
[----:B------:R-:W-:Y:S01]  /*1030*/  FADD R3, R21, -R14 ;  /* 0x8000000e15037221 */ /* 0x000fe20000000000 */
[----:B------:R-:W-:Y:S01]  /*1040*/  SEL R14, R33, RZ, P2 ;  /* 0x000000ff210e7207 */ /* 0x000fe20001000000 */
[----:B------:R-:W-:Y:S01]  /*1050*/  FMUL R12, R41, R12 ;  /* 0x0000000c290c7220 */ /* 0x000fe20000400000 */
[----:B------:R-:W-:Y:S01]  /*1060*/  SEL R15, R32, RZ, P2 ;  /* 0x000000ff200f7207 */ /* 0x000fe20001000000 */
[----:B------:R-:W-:Y:S01]  /*1070*/  FMUL R13, R42, R13 ;  /* 0x0000000d2a0d7220 */ /* 0x000fe20000400000 */
[----:B------:R-:W-:Y:S01]  /*1080*/  SEL R23, R16, RZ, !P3 ;  /* 0x000000ff10177207 */ /* 0x000fe20005800000 */
[----:B------:R-:W-:Y:S01]  /*1090*/  FMUL R35, R35, R2 ;  /* 0x0000000223237220 */ /* 0x000fe20000400000 */
[----:B------:R-:W-:Y:S01]  /*10a0*/  FFMA R12, R31, R12, R14 ;  /* 0x0000000c1f0c7223 */ /* 0x000fe2000000000e */
[----:B------:R-:W-:Y:S01]  /*10b0*/  FMUL R36, R36, R3 ;  /* 0x0000000324247220 */ /* 0x000fe20000400000 */
[----:B------:R-:W-:Y:S01]  /*10c0*/  FFMA R13, R15, R13, R34 ;  /* 0x0000000d0f0d7223 */ /* 0x000fe20000000022 */
[----:B------:R-:W0:Y:S01]  /*10d0*/  LDC.64 R2, c[0x0][0x2b0] ;  /* 0x0000ac00ff027b82 */ /* 0x000e220000000a00 */
[----:B------:R-:W-:Y:S01]  /*10e0*/  FFMA R10, R23, R10, R18 ;  /* 0x0000000a170a7223 */ /* 0x000fe20000000012 */
[----:B------:R-:W-:-:S02]  /*10f0*/  FSETP.GEU.AND P6, PT, R12, RZ, PT ;  /* 0x000000ff0c00720b */ /* 0x000fc40003fce000 */
[----:B------:R-:W-:Y:S02]  /*1100*/  SEL R15, R6, RZ, !P0 ;  /* 0x000000ff060f7207 */ /* 0x000fe40004000000 */
[----:B------:R-:W-:Y:S02]  /*1110*/  FSETP.GEU.AND P5, PT, R13, RZ, PT ;  /* 0x000000ff0d00720b */ /* 0x000fe40003fae000 */
[----:B------:R-:W-:Y:S01]  /*1120*/  FSEL R12, R12, RZ, P6 ;  /* 0x000000ff0c0c7208 */ /* 0x000fe20003000000 */
[----:B------:R-:W-:Y:S01]  /*1130*/  FFMA R35, R4, R35, R15 ;  /* 0x0000002304237223 */ /* 0x000fe2000000000f */
[----:B------:R-:W-:Y:S02]  /*1140*/  FSETP.GEU.AND P4, PT, R11, RZ, PT ;  /* 0x000000ff0b00720b */ /* 0x000fe40003f8e000 */
[----:B------:R-:W-:Y:S02]  /*1150*/  FSETP.GEU.AND P6, PT, R10, RZ, PT ;  /* 0x000000ff0a00720b */ /* 0x000fe40003fce000 */
[----:B------:R-:W-:-:S02]  /*1160*/  FSEL R13, R13, RZ, P5 ;  /* 0x000000ff0d0d7208 */ /* 0x000fc40002800000 */
[----:B------:R-:W-:Y:S02]  /*1170*/  SEL R4, R7, RZ, !P0 ;  /* 0x000000ff07047207 */ /* 0x000fe40004000000 */
[----:B------:R-:W-:Y:S02]  /*1180*/  FSEL R14, R11, RZ, P4 ;  /* 0x000000ff0b0e7208 */ /* 0x000fe40002000000 */
[----:B------:R-:W-:Y:S01]  /*1190*/  FSEL R15, R10, RZ, P6 ;  /* 0x000000ff0a0f7208 */ /* 0x000fe20003000000 */
[----:B------:R-:W-:Y:S01]  /*11a0*/  FFMA R36, R5, R36, R4 ;  /* 0x0000002405247223 */ /* 0x000fe20000000004 */
[----:B------:R-:W-:Y:S02]  /*11b0*/  @P3 FSEL R14, R12, RZ, P2 ;  /* 0x000000ff0c0e3208 */ /* 0x000fe40001000000 */
[----:B------:R-:W-:Y:S02]  /*11c0*/  @P3 FSEL R15, R13, RZ, P2 ;  /* 0x000000ff0d0f3208 */ /* 0x000fe40001000000 */
[----:B------:R-:W-:-:S02]  /*11d0*/  FSETP.GEU.AND P2, PT, R9, RZ, PT ;  /* 0x000000ff0900720b */ /* 0x000fc40003f4e000 */
[C---:B------:R-:W-:Y:S02]  /*11e0*/  FSETP.GEU.AND P3, PT, R8.reuse, RZ, PT ;  /* 0x000000ff0800720b */ /* 0x040fe40003f6e000 */
[----:B------:R-:W-:Y:S02]  /*11f0*/  @!P1 FSEL R14, R9, RZ, P2 ;  /* 0x000000ff090e9208 */ /* 0x000fe40001000000 */
[----:B------:R-:W-:Y:S02]  /*1200*/  @!P1 FSEL R15, R8, RZ, P3 ;  /* 0x000000ff080f9208 */ /* 0x000fe40001800000 */
[C---:B------:R-:W-:Y:S02]  /*1210*/  FSETP.GEU.AND P1, PT, R35.reuse, RZ, PT ;  /* 0x000000ff2300720b */ /* 0x040fe40003f2e000 */
[----:B------:R-:W-:Y:S01]  /*1220*/  FSETP.GEU.AND P2, PT, R36, RZ, PT ;  /* 0x000000ff2400720b */ /* 0x000fe20003f4e000 */
[----:B0-----:R-:W-:Y:S01]  /*1230*/  IMAD.WIDE R2, R0, 0x4, R2 ;  /* 0x0000000400027825 */ /* 0x001fe200078e0202 */
[----:B------:R-:W-:-:S02]  /*1240*/  @!P0 FSEL R14, R35, RZ, P1 ;  /* 0x000000ff230e8208 */ /* 0x000fc40000800000 */
[----:B------:R-:W-:-:S05]  /*1250*/  @!P0 FSEL R15, R36, RZ, P2 ;  /* 0x000000ff240f8208 */ /* 0x000fca0001000000 */
[----:B------:R-:W-:Y:S01]  /*1260*/  STG.E.64 desc[UR4][R2.64], R14 ;  /* 0x0000000e02007986 */ /* 0x000fe2000c101b04 */
[----:B------:R-:W-:Y:S05]  /*1270*/  EXIT ;  /* 0x000000000000794d */ /* 0x000fea0003800000 */
.L_x_0:
[----:B------:R-:W-:-:S00]  /*1280*/  BRA `(.L_x_0) ;  /* 0xfffffffc00fc7947 */ /* 0x000fc0000383ffff */
[----:B------:R-:W-:-:S00]  /*1290*/  NOP ;  /* 0x0000000000007918 */ /* 0x000fc00000000000 */
        /* <DEDUP_REMOVED lines=14> */
.L_x_1:


//--------------------- .nv.global.init           --------------------------
	.section	.nv.global.init,"aw",@progbits
.nv.global.init:
	.type		_$_str,@object
	.size		_$_str,(_$_str_$_2 - _$_str)
_$_str:
        /*0000*/ 	.byte	0x5f, 0x5f, 0x43, 0x55, 0x44, 0x41, 0x5f, 0x46, 0x54, 0x5a, 0x00
	.type		_$_str_$_2,@object
	.size		_$_str_$_2,(.L_1 - _$_str_$_2)
_$_str_$_2:
        /*000b*/ 	.byte	0x5f, 0x5f, 0x43, 0x55, 0x44, 0x41, 0x5f, 0x50, 0x52, 0x45, 0x43, 0x5f, 0x53, 0x51, 0x52, 0x54
        /*001b*/ 	.byte	0x00
.L_1:


//--------------------- .nv.constant0.triton_poi_fused_cat_21 --------------------------
	.section	.nv.constant0.triton_poi_fused_cat_21,"a",@progbits
	.sectionflags	@""
	.align	4
.nv.constant0.triton_poi_fused_cat_21:
	.zero		700
